//
// Generated by NVIDIA NVVM Compiler
//
// Compiler Build ID: CL-36424714
// Cuda compilation tools, release 13.0, V13.0.88
// Based on NVVM 20.0.0
//

.version 9.0
.target sm_100
.address_size 64

	// .globl	_Z14naivePrefixSumPiS_ii

.visible .entry _Z14naivePrefixSumPiS_ii(
	.param .u64 .ptr .align 1 _Z14naivePrefixSumPiS_ii_param_0,
	.param .u64 .ptr .align 1 _Z14naivePrefixSumPiS_ii_param_1,
	.param .u32 _Z14naivePrefixSumPiS_ii_param_2,
	.param .u32 _Z14naivePrefixSumPiS_ii_param_3
)
{
	.reg .pred 	%p<3>;
	.reg .b32 	%r<17>;
	.reg .b64 	%rd<14>;

	ld.param.u64 	%rd3, [_Z14naivePrefixSumPiS_ii_param_0];
	ld.param.u64 	%rd4, [_Z14naivePrefixSumPiS_ii_param_1];
	ld.param.u32 	%r5, [_Z14naivePrefixSumPiS_ii_param_2];
	ld.param.u32 	%r4, [_Z14naivePrefixSumPiS_ii_param_3];
	cvta.to.global.u64 	%rd1, %rd3;
	cvta.to.global.u64 	%rd2, %rd4;
	mov.u32 	%r6, %ctaid.x;
	mov.u32 	%r7, %ntid.x;
	mov.u32 	%r8, %tid.x;
	mad.lo.s32 	%r1, %r6, %r7, %r8;
	setp.ge.s32 	%p1, %r1, %r5;
	@%p1 bra 	$L__BB0_4;
	add.s32 	%r2, %r4, -1;
	mov.b32 	%r9, 1;
	shl.b32 	%r3, %r9, %r2;
	setp.lt.s32 	%p2, %r1, %r3;
	@%p2 bra 	$L__BB0_3;
	mov.b32 	%r10, -1;
	shl.b32 	%r11, %r10, %r2;
	add.s32 	%r12, %r11, %r1;
	mul.wide.s32 	%rd5, %r12, 4;
	add.s64 	%rd6, %rd2, %rd5;
	ld.global.u32 	%r13, [%rd6];
	mul.wide.s32 	%rd7, %r3, 4;
	add.s64 	%rd8, %rd6, %rd7;
	ld.global.u32 	%r14, [%rd8];
	add.s32 	%r15, %r14, %r13;
	mul.wide.s32 	%rd9, %r1, 4;
	add.s64 	%rd10, %rd1, %rd9;
	st.global.u32 	[%rd10], %r15;
	bra.uni 	$L__BB0_4;
$L__BB0_3:
	mul.wide.s32 	%rd11, %r1, 4;
	add.s64 	%rd12, %rd2, %rd11;
	ld.global.u32 	%r16, [%rd12];
	add.s64 	%rd13, %rd1, %rd11;
	st.global.u32 	[%rd13], %r16;
$L__BB0_4:
	ret;

}


// ===== COMPILED SASS (sm_100) =====

	.target	sm_100

	.elftype	@"ET_EXEC"


//--------------------- .note.nv.tkinfo           --------------------------
	.section	.note.nv.tkinfo,"",@"SHT_NOTE"
	.sectionflags	@"SHF_NOTE_NV_TKINFO"
	.tkinfo
        /*0018*/ 	.word	0x00000002
        /*0030*/ 	.string	""
        /*0030*/ 	.string	"ptxas"
        /*0030*/ 	.string	"Cuda compilation tools, release 13.0, V13.0.88"
        /*0030*/ 	.string	"Build cuda_13.0.r13.0/compiler.36424714_0"
        /*0030*/ 	.string	"-arch sm_100 -m 64 "



//--------------------- .note.nv.cuinfo           --------------------------
	.section	.note.nv.cuinfo,"",@"SHT_NOTE"
	.sectionflags	@"SHF_NOTE_NV_CUINFO"
        /*0018*/ 	.short	0x0002
        /*001a*/ 	.short	0x0064
        /*001c*/ 	.short	0x0082
	.zero		2


//--------------------- .nv.info                  --------------------------
	.section	.nv.info,"",@"SHT_CUDA_INFO"
	.align	4


	//----- nvinfo : EIATTR_REGCOUNT
	.align		4
        /*0000*/ 	.byte	0x04, 0x2f
        /*0002*/ 	.short	(.L_1 - .L_0)
	.align		4
.L_0:
        /*0004*/ 	.word	index@(_Z14naivePrefixSumPiS_ii)
        /*0008*/ 	.word	0x0000000c


	//----- nvinfo : EIATTR_FRAME_SIZE
	.align		4
.L_1:
        /*000c*/ 	.byte	0x04, 0x11
        /*000e*/ 	.short	(.L_3 - .L_2)
	.align		4
.L_2:
        /*0010*/ 	.word	index@(_Z14naivePrefixSumPiS_ii)
        /*0014*/ 	.word	0x00000000


	//----- nvinfo : EIATTR_MIN_STACK_SIZE
	.align		4
.L_3:
        /*0018*/ 	.byte	0x04, 0x12
        /*001a*/ 	.short	(.L_5 - .L_4)
	.align		4
.L_4:
        /*001c*/ 	.word	index@(_Z14naivePrefixSumPiS_ii)
        /*0020*/ 	.word	0x00000000
.L_5:


//--------------------- .nv.compat                --------------------------
	.section	.nv.compat,"",@"SHT_CUDA_COMPAT_INFO"
	.align	4
        /*0000*/ 	.byte	0x02, 0x09, 0x00, 0x00, 0x02, 0x02, 0x01, 0x00, 0x02, 0x05, 0x05, 0x00, 0x03, 0x07, 0x01, 0x01
        /*0010*/ 	.byte	0x02, 0x03, 0x00, 0x00, 0x02, 0x06, 0x01, 0x00, 0x04, 0x0b, 0x08, 0x00, 0x09, 0x00, 0x00, 0x00
        /*0020*/ 	.byte	0x00, 0x00, 0x00, 0x00


//--------------------- .nv.info._Z14naivePrefixSumPiS_ii --------------------------
	.section	.nv.info._Z14naivePrefixSumPiS_ii,"",@"SHT_CUDA_INFO"
	.sectionflags	@""
	.align	4


	//----- nvinfo : EIATTR_CUDA_API_VERSION
	.align		4
        /*0000*/ 	.byte	0x04, 0x37
        /*0002*/ 	.short	(.L_7 - .L_6)
.L_6:
        /*0004*/ 	.word	0x00000082


	//----- nvinfo : EIATTR_KPARAM_INFO
	.align		4
.L_7:
        /*0008*/ 	.byte	0x04, 0x17
        /*000a*/ 	.short	(.L_9 - .L_8)
.L_8:
        /*000c*/ 	.word	0x00000000
        /*0010*/ 	.short	0x0003
        /*0012*/ 	.short	0x0014
        /*0014*/ 	.byte	0x00, 0xf0, 0x11, 0x00


	//----- nvinfo : EIATTR_KPARAM_INFO
	.align		4
.L_9:
        /*0018*/ 	.byte	0x04, 0x17
        /*001a*/ 	.short	(.L_11 - .L_10)
.L_10:
        /*001c*/ 	.word	0x00000000
        /*0020*/ 	.short	0x0002
        /*0022*/ 	.short	0x0010
        /*0024*/ 	.byte	0x00, 0xf0, 0x11, 0x00


	//----- nvinfo : EIATTR_KPARAM_INFO
	.align		4
.L_11:
        /*0028*/ 	.byte	0x04, 0x17
        /*002a*/ 	.short	(.L_13 - .L_12)
.L_12:
        /*002c*/ 	.word	0x00000000
        /*0030*/ 	.short	0x0001
        /*0032*/ 	.short	0x0008
        /*0034*/ 	.byte	0x00, 0xf5, 0x21, 0x00


	//----- nvinfo : EIATTR_KPARAM_INFO
	.align		4
.L_13:
        /*0038*/ 	.byte	0x04, 0x17
        /*003a*/ 	.short	(.L_15 - .L_14)
.L_14:
        /*003c*/ 	.word	0x00000000
        /*0040*/ 	.short	0x0000
        /*0042*/ 	.short	0x0000
        /*0044*/ 	.byte	0x00, 0xf5, 0x21, 0x00


	//----- nvinfo : EIATTR_SPARSE_MMA_MASK
	.align		4
.L_15:
        /*0048*/ 	.byte	0x03, 0x50
        /*004a*/ 	.short	0x0000


	//----- nvinfo : EIATTR_MAXREG_COUNT
	.align		4
        /*004c*/ 	.byte	0x03, 0x1b
        /*004e*/ 	.short	0x00ff


	//----- nvinfo : EIATTR_MERCURY_ISA_VERSION
	.align		4
        /*0050*/ 	.byte	0x03, 0x5f
        /*0052*/ 	.short	0x0101


	//----- nvinfo : EIATTR_VRC_CTA_INIT_COUNT
	.align		4
        /*0054*/ 	.byte	0x02, 0x4a
	.zero		1
	.zero		1


	//----- nvinfo : EIATTR_EXIT_INSTR_OFFSETS
	.align		4
        /*0058*/ 	.byte	0x04, 0x1c
        /*005a*/ 	.short	(.L_17 - .L_16)


	//   ....[0]....
.L_16:
        /*005c*/ 	.word	0x00000070


	//   ....[1]....
        /*0060*/ 	.word	0x000001b0


	//   ....[2]....
        /*0064*/ 	.word	0x00000220


	//----- nvinfo : EIATTR_CRS_STACK_SIZE
	.align		4
.L_17:
        /*0068*/ 	.byte	0x04, 0x1e
        /*006a*/ 	.short	(.L_19 - .L_18)
.L_18:
        /*006c*/ 	.word	0x00000000


	//----- nvinfo : EIATTR_CBANK_PARAM_SIZE
	.align		4
.L_19:
        /*0070*/ 	.byte	0x03, 0x19
        /*0072*/ 	.short	0x0018


	//----- nvinfo : EIATTR_PARAM_CBANK
	.align		4
        /*0074*/ 	.byte	0x04, 0x0a
        /*0076*/ 	.short	(.L_21 - .L_20)
	.align		4
.L_20:
        /*0078*/ 	.word	index@(.nv.constant0._Z14naivePrefixSumPiS_ii)
        /*007c*/ 	.short	0x0380
        /*007e*/ 	.short	0x0018


	//----- nvinfo : EIATTR_SW_WAR
	.align		4
.L_21:
        /*0080*/ 	.byte	0x04, 0x36
        /*0082*/ 	.short	(.L_23 - .L_22)
.L_22:
        /*0084*/ 	.word	0x00000008
.L_23:


//--------------------- .nv.callgraph             --------------------------
	.section	.nv.callgraph,"",@"SHT_CUDA_CALLGRAPH"
	.align	4
	.sectionentsize	8
	.align		4
        /*0000*/ 	.word	0x00000000
	.align		4
        /*0004*/ 	.word	0xffffffff
	.align		4
        /*0008*/ 	.word	0x00000000
	.align		4
        /*000c*/ 	.word	0xfffffffe
	.align		4
        /*0010*/ 	.word	0x00000000
	.align		4
        /*0014*/ 	.word	0xfffffffd
	.align		4
        /*0018*/ 	.word	0x00000000
	.align		4
        /*001c*/ 	.word	0xfffffffc


//--------------------- .text._Z14naivePrefixSumPiS_ii --------------------------
	.section	.text._Z14naivePrefixSumPiS_ii,"ax",@progbits
	.align	128
        .global         _Z14naivePrefixSumPiS_ii
        .type           _Z14naivePrefixSumPiS_ii,@function
        .size           _Z14naivePrefixSumPiS_ii,(.L_x_2 - _Z14naivePrefixSumPiS_ii)
        .other          _Z14naivePrefixSumPiS_ii,@"STO_CUDA_ENTRY STV_DEFAULT"
_Z14naivePrefixSumPiS_ii:
.text._Z14naivePrefixSumPiS_ii:
[----:B------:R-:W-:Y:S01]  /*0000*/  LDC R1, c[0x0][0x37c] ;  /* 0x0000df00ff017b82 */ /* 0x000fe20000000800 */
[----:B------:R-:W0:Y:S07]  /*0010*/  S2R R0, SR_TID.X ;  /* 0x0000000000007919 */ /* 0x000e2e0000002100 */
[----:B------:R-:W0:Y:S01]  /*0020*/  S2UR UR4, SR_CTAID.X ;  /* 0x00000000000479c3 */ /* 0x000e220000002500 */
[----:B------:R-:W1:Y:S07]  /*0030*/  LDCU UR5, c[0x0][0x390] ;  /* 0x00007200ff0577ac */ /* 0x000e6e0008000800 */
[----:B------:R-:W0:Y:S02]  /*0040*/  LDC R9, c[0x0][0x360] ;  /* 0x0000d800ff097b82 */ /* 0x000e240000000800 */
[----:B0-----:R-:W-:-:S05]  /*0050*/  IMAD R9, R9, UR4, R0 ;  /* 0x0000000409097c24 */ /* 0x001fca000f8e0200 */
[----:B-1----:R-:W-:-:S13]  /*0060*/  ISETP.GE.AND P0, PT, R9, UR5, PT ;  /* 0x0000000509007c0c */ /* 0x002fda000bf06270 */
[----:B------:R-:W-:Y:S05]  /*0070*/  @P0 EXIT ;  /* 0x000000000000094d */ /* 0x000fea0003800000 */
[----:B------:R-:W0:Y:S01]  /*0080*/  LDCU UR4, c[0x0][0x394] ;  /* 0x00007280ff0477ac */ /* 0x000e220008000800 */
[----:B------:R-:W-:Y:S01]  /*0090*/  HFMA2 R4, -RZ, RZ, 0, 5.9604644775390625e-08 ;  /* 0x00000001ff047431 */ /* 0x000fe200000001ff */
[----:B------:R-:W1:Y:S01]  /*00a0*/  LDCU.64 UR6, c[0x0][0x358] ;  /* 0x00006b00ff0677ac */ /* 0x000e620008000a00 */
[----:B0-----:R-:W-:-:S06]  /*00b0*/  UIADD3 UR4, UPT, UPT, UR4, -0x1, URZ ;  /* 0xffffffff04047890 */ /* 0x001fcc000fffe0ff */
[----:B------:R-:W-:-:S04]  /*00c0*/  SHF.L.U32 R4, R4, UR4, RZ ;  /* 0x0000000404047c19 */ /* 0x000fc800080006ff */
[----:B------:R-:W-:-:S13]  /*00d0*/  ISETP.GE.AND P0, PT, R9, R4, PT ;  /* 0x000000040900720c */ /* 0x000fda0003f06270 */
[----:B-1----:R-:W-:Y:S05]  /*00e0*/  @!P0 BRA `(.L_x_0) ;  /* 0x0000000000348947 */ /* 0x002fea0003800000 */
[----:B------:R-:W0:Y:S01]  /*00f0*/  LDC.64 R2, c[0x0][0x388] ;  /* 0x0000e200ff027b82 */ /* 0x000e220000000a00 */
[----:B------:R-:W-:Y:S02]  /*0100*/  UMOV UR5, 0xffffffff ;  /* 0xffffffff00057882 */ /* 0x000fe40000000000 */
[----:B------:R-:W-:-:S05]  /*0110*/  USHF.L.U32 UR5, UR5, UR4, URZ ;  /* 0x0000000405057299 */ /* 0x000fca00080006ff */
[----:B------:R-:W1:Y:S01]  /*0120*/  LDC.64 R6, c[0x0][0x380] ;  /* 0x0000e000ff067b82 */ /* 0x000e620000000a00 */
[----:B------:R-:W-:-:S05]  /*0130*/  IADD3 R5, PT, PT, R9, UR5, RZ ;  /* 0x0000000509057c10 */ /* 0x000fca000fffe0ff */
[----:B0-----:R-:W-:-:S04]  /*0140*/  IMAD.WIDE R2, R5, 0x4, R2 ;  /* 0x0000000405027825 */ /* 0x001fc800078e0202 */
[----:B------:R-:W-:Y:S02]  /*0150*/  IMAD.WIDE R4, R4, 0x4, R2 ;  /* 0x0000000404047825 */ /* 0x000fe400078e0202 */
[----:B------:R-:W2:Y:S04]  /*0160*/  LDG.E R2, desc[UR6][R2.64] ;  /* 0x0000000602027981 */ /* 0x000ea8000c1e1900 */
[----:B------:R-:W2:Y:S01]  /*0170*/  LDG.E R5, desc[UR6][R4.64] ;  /* 0x0000000604057981 */ /* 0x000ea2000c1e1900 */
[----:B-1----:R-:W-:Y:S01]  /*0180*/  IMAD.WIDE R6, R9, 0x4, R6 ;  /* 0x0000000409067825 */ /* 0x002fe200078e0206 */
[----:B--2---:R-:W-:-:S05]  /*0190*/  IADD3 R9, PT, PT, R2, R5, RZ ;  /* 0x0000000502097210 */ /* 0x004fca0007ffe0ff */
[----:B------:R-:W-:Y:S01]  /*01a0*/  STG.E desc[UR6][R6.64], R9 ;  /* 0x0000000906007986 */ /* 0x000fe2000c101906 */
[----:B------:R-:W-:Y:S05]  /*01b0*/  EXIT ;  /* 0x000000000000794d */ /* 0x000fea0003800000 */
.L_x_0:
[----:B------:R-:W0:Y:S08]  /*01c0*/  LDC.64 R2, c[0x0][0x388] ;  /* 0x0000e200ff027b82 */ /* 0x000e300000000a00 */
[----:B------:R-:W1:Y:S01]  /*01d0*/  LDC.64 R4, c[0x0][0x380] ;  /* 0x0000e000ff047b82 */ /* 0x000e620000000a00 */
[----:B0-----:R-:W-:-:S06]  /*01e0*/  IMAD.WIDE R2, R9, 0x4, R2 ;  /* 0x0000000409027825 */ /* 0x001fcc00078e0202 */
[----:B------:R-:W2:Y:S01]  /*01f0*/  LDG.E R3, desc[UR6][R2.64] ;  /* 0x0000000602037981 */ /* 0x000ea2000c1e1900 */
[----:B-1----:R-:W-:-:S05]  /*0200*/  IMAD.WIDE R4, R9, 0x4, R4 ;  /* 0x0000000409047825 */ /* 0x002fca00078e0204 */
[----:B--2---:R-:W-:Y:S01]  /*0210*/  STG.E desc[UR6][R4.64], R3 ;  /* 0x0000000304007986 */ /* 0x004fe2000c101906 */
[----:B------:R-:W-:Y:S05]  /*0220*/  EXIT ;  /* 0x000000000000794d */ /* 0x000fea0003800000 */
.L_x_1:
[----:B------:R-:W-:-:S00]  /*0230*/  BRA `(.L_x_1) ;  /* 0xfffffffc00fc7947 */ /* 0x000fc0000383ffff */
[----:B------:R-:W-:-:S00]  /*0240*/  NOP ;  /* 0x0000000000007918 */ /* 0x000fc00000000000 */
        /* <DEDUP_REMOVED lines=11> */
.L_x_2:


//--------------------- .nv.shared.reserved.0     --------------------------
	.section	.nv.shared.reserved.0,"aw",@nobits
	.weak		__nv_reservedSMEM_offset_0_alias
	.size		__nv_reservedSMEM_offset_0_alias, 0, 64
	.other		__nv_reservedSMEM_offset_0_alias,@"STO_CUDA_RESERVED_SHARED STV_DEFAULT"
__nv_reservedSMEM_offset_0_alias:
	.zero		0
	.zero		64


//--------------------- .nv.constant0._Z14naivePrefixSumPiS_ii --------------------------
	.section	.nv.constant0._Z14naivePrefixSumPiS_ii,"a",@progbits
	.sectionflags	@""
	.align	4
.nv.constant0._Z14naivePrefixSumPiS_ii:
	.zero		920


//--------------------- SYMBOLS --------------------------

	.type		.nv.reservedSmem.offset0,@object
	.size		.nv.reservedSmem.offset0,0x4
